//
// Generated by NVIDIA NVVM Compiler
//
// Compiler Build ID: CL-36424714
// Cuda compilation tools, release 13.0, V13.0.88
// Based on NVVM 20.0.0
//

.version 9.0
.target sm_100
.address_size 64

	// .globl	_Z16cuda_gemm_kernelPKfS0_Pfiii
// _ZZ16cuda_gemm_kernelPKfS0_PfiiiE2As has been demoted
// _ZZ16cuda_gemm_kernelPKfS0_PfiiiE2Bs has been demoted

.visible .entry _Z16cuda_gemm_kernelPKfS0_Pfiii(
	.param .u64 .ptr .align 1 _Z16cuda_gemm_kernelPKfS0_Pfiii_param_0,
	.param .u64 .ptr .align 1 _Z16cuda_gemm_kernelPKfS0_Pfiii_param_1,
	.param .u64 .ptr .align 1 _Z16cuda_gemm_kernelPKfS0_Pfiii_param_2,
	.param .u32 _Z16cuda_gemm_kernelPKfS0_Pfiii_param_3,
	.param .u32 _Z16cuda_gemm_kernelPKfS0_Pfiii_param_4,
	.param .u32 _Z16cuda_gemm_kernelPKfS0_Pfiii_param_5
)
{
	.reg .pred 	%p<12>;
	.reg .b32 	%r<46>;
	.reg .b32 	%f<111>;
	.reg .b64 	%rd<13>;
	// demoted variable
	.shared .align 4 .b8 _ZZ16cuda_gemm_kernelPKfS0_PfiiiE2As[4096];
	// demoted variable
	.shared .align 4 .b8 _ZZ16cuda_gemm_kernelPKfS0_PfiiiE2Bs[4096];
	ld.param.u64 	%rd4, [_Z16cuda_gemm_kernelPKfS0_Pfiii_param_0];
	ld.param.u64 	%rd5, [_Z16cuda_gemm_kernelPKfS0_Pfiii_param_1];
	ld.param.u64 	%rd6, [_Z16cuda_gemm_kernelPKfS0_Pfiii_param_2];
	ld.param.u32 	%r24, [_Z16cuda_gemm_kernelPKfS0_Pfiii_param_3];
	ld.param.u32 	%r25, [_Z16cuda_gemm_kernelPKfS0_Pfiii_param_4];
	ld.param.u32 	%r26, [_Z16cuda_gemm_kernelPKfS0_Pfiii_param_5];
	mov.u32 	%r27, %ctaid.x;
	mov.u32 	%r28, %ctaid.y;
	mov.u32 	%r41, %tid.x;
	mov.u32 	%r43, %tid.y;
	shl.b32 	%r29, %r28, 5;
	add.s32 	%r3, %r29, %r43;
	shl.b32 	%r4, %r27, 5;
	add.s32 	%r5, %r4, %r41;
	setp.lt.s32 	%p1, %r26, 1;
	mov.f32 	%f110, 0f00000000;
	@%p1 bra 	$L__BB0_7;
	shl.b32 	%r31, %r43, 7;
	mov.u32 	%r32, _ZZ16cuda_gemm_kernelPKfS0_PfiiiE2As;
	add.s32 	%r6, %r32, %r31;
	shl.b32 	%r33, %r41, 2;
	add.s32 	%r7, %r6, %r33;
	mov.u32 	%r34, _ZZ16cuda_gemm_kernelPKfS0_PfiiiE2Bs;
	add.s32 	%r9, %r34, %r33;
	add.s32 	%r8, %r9, %r31;
	mad.lo.s32 	%r35, %r43, %r25, %r41;
	add.s32 	%r44, %r35, %r4;
	shl.b32 	%r11, %r25, 5;
	mad.lo.s32 	%r42, %r26, %r3, %r41;
	add.s32 	%r36, %r26, 31;
	shr.s32 	%r37, %r36, 31;
	shr.u32 	%r38, %r37, 27;
	add.s32 	%r39, %r36, %r38;
	and.b32  	%r13, %r39, -32;
	cvta.to.global.u64 	%rd1, %rd4;
	cvta.to.global.u64 	%rd2, %rd5;
	mov.f32 	%f110, 0f00000000;
	mov.b32 	%r45, 0;
$L__BB0_2:
	setp.ge.s32 	%p2, %r3, %r24;
	mul.wide.s32 	%rd7, %r42, 4;
	add.s64 	%rd3, %rd1, %rd7;
	setp.ge.s32 	%p3, %r41, %r26;
	mov.f32 	%f108, 0f00000000;
	or.pred  	%p4, %p2, %p3;
	@%p4 bra 	$L__BB0_4;
	ld.global.f32 	%f108, [%rd3];
$L__BB0_4:
	setp.ge.s32 	%p5, %r5, %r25;
	st.shared.f32 	[%r7], %f108;
	setp.ge.s32 	%p6, %r43, %r26;
	mov.f32 	%f109, 0f00000000;
	or.pred  	%p7, %p5, %p6;
	@%p7 bra 	$L__BB0_6;
	mul.wide.s32 	%rd8, %r44, 4;
	add.s64 	%rd9, %rd2, %rd8;
	ld.global.f32 	%f109, [%rd9];
$L__BB0_6:
	st.shared.f32 	[%r8], %f109;
	bar.sync 	0;
	ld.shared.f32 	%f12, [%r6];
	ld.shared.f32 	%f13, [%r9];
	fma.rn.f32 	%f14, %f12, %f13, %f110;
	ld.shared.f32 	%f15, [%r6+4];
	ld.shared.f32 	%f16, [%r9+128];
	fma.rn.f32 	%f17, %f15, %f16, %f14;
	ld.shared.f32 	%f18, [%r6+8];
	ld.shared.f32 	%f19, [%r9+256];
	fma.rn.f32 	%f20, %f18, %f19, %f17;
	ld.shared.f32 	%f21, [%r6+12];
	ld.shared.f32 	%f22, [%r9+384];
	fma.rn.f32 	%f23, %f21, %f22, %f20;
	ld.shared.f32 	%f24, [%r6+16];
	ld.shared.f32 	%f25, [%r9+512];
	fma.rn.f32 	%f26, %f24, %f25, %f23;
	ld.shared.f32 	%f27, [%r6+20];
	ld.shared.f32 	%f28, [%r9+640];
	fma.rn.f32 	%f29, %f27, %f28, %f26;
	ld.shared.f32 	%f30, [%r6+24];
	ld.shared.f32 	%f31, [%r9+768];
	fma.rn.f32 	%f32, %f30, %f31, %f29;
	ld.shared.f32 	%f33, [%r6+28];
	ld.shared.f32 	%f34, [%r9+896];
	fma.rn.f32 	%f35, %f33, %f34, %f32;
	ld.shared.f32 	%f36, [%r6+32];
	ld.shared.f32 	%f37, [%r9+1024];
	fma.rn.f32 	%f38, %f36, %f37, %f35;
	ld.shared.f32 	%f39, [%r6+36];
	ld.shared.f32 	%f40, [%r9+1152];
	fma.rn.f32 	%f41, %f39, %f40, %f38;
	ld.shared.f32 	%f42, [%r6+40];
	ld.shared.f32 	%f43, [%r9+1280];
	fma.rn.f32 	%f44, %f42, %f43, %f41;
	ld.shared.f32 	%f45, [%r6+44];
	ld.shared.f32 	%f46, [%r9+1408];
	fma.rn.f32 	%f47, %f45, %f46, %f44;
	ld.shared.f32 	%f48, [%r6+48];
	ld.shared.f32 	%f49, [%r9+1536];
	fma.rn.f32 	%f50, %f48, %f49, %f47;
	ld.shared.f32 	%f51, [%r6+52];
	ld.shared.f32 	%f52, [%r9+1664];
	fma.rn.f32 	%f53, %f51, %f52, %f50;
	ld.shared.f32 	%f54, [%r6+56];
	ld.shared.f32 	%f55, [%r9+1792];
	fma.rn.f32 	%f56, %f54, %f55, %f53;
	ld.shared.f32 	%f57, [%r6+60];
	ld.shared.f32 	%f58, [%r9+1920];
	fma.rn.f32 	%f59, %f57, %f58, %f56;
	ld.shared.f32 	%f60, [%r6+64];
	ld.shared.f32 	%f61, [%r9+2048];
	fma.rn.f32 	%f62, %f60, %f61, %f59;
	ld.shared.f32 	%f63, [%r6+68];
	ld.shared.f32 	%f64, [%r9+2176];
	fma.rn.f32 	%f65, %f63, %f64, %f62;
	ld.shared.f32 	%f66, [%r6+72];
	ld.shared.f32 	%f67, [%r9+2304];
	fma.rn.f32 	%f68, %f66, %f67, %f65;
	ld.shared.f32 	%f69, [%r6+76];
	ld.shared.f32 	%f70, [%r9+2432];
	fma.rn.f32 	%f71, %f69, %f70, %f68;
	ld.shared.f32 	%f72, [%r6+80];
	ld.shared.f32 	%f73, [%r9+2560];
	fma.rn.f32 	%f74, %f72, %f73, %f71;
	ld.shared.f32 	%f75, [%r6+84];
	ld.shared.f32 	%f76, [%r9+2688];
	fma.rn.f32 	%f77, %f75, %f76, %f74;
	ld.shared.f32 	%f78, [%r6+88];
	ld.shared.f32 	%f79, [%r9+2816];
	fma.rn.f32 	%f80, %f78, %f79, %f77;
	ld.shared.f32 	%f81, [%r6+92];
	ld.shared.f32 	%f82, [%r9+2944];
	fma.rn.f32 	%f83, %f81, %f82, %f80;
	ld.shared.f32 	%f84, [%r6+96];
	ld.shared.f32 	%f85, [%r9+3072];
	fma.rn.f32 	%f86, %f84, %f85, %f83;
	ld.shared.f32 	%f87, [%r6+100];
	ld.shared.f32 	%f88, [%r9+3200];
	fma.rn.f32 	%f89, %f87, %f88, %f86;
	ld.shared.f32 	%f90, [%r6+104];
	ld.shared.f32 	%f91, [%r9+3328];
	fma.rn.f32 	%f92, %f90, %f91, %f89;
	ld.shared.f32 	%f93, [%r6+108];
	ld.shared.f32 	%f94, [%r9+3456];
	fma.rn.f32 	%f95, %f93, %f94, %f92;
	ld.shared.f32 	%f96, [%r6+112];
	ld.shared.f32 	%f97, [%r9+3584];
	fma.rn.f32 	%f98, %f96, %f97, %f95;
	ld.shared.f32 	%f99, [%r6+116];
	ld.shared.f32 	%f100, [%r9+3712];
	fma.rn.f32 	%f101, %f99, %f100, %f98;
	ld.shared.f32 	%f102, [%r6+120];
	ld.shared.f32 	%f103, [%r9+3840];
	fma.rn.f32 	%f104, %f102, %f103, %f101;
	ld.shared.f32 	%f105, [%r6+124];
	ld.shared.f32 	%f106, [%r9+3968];
	fma.rn.f32 	%f110, %f105, %f106, %f104;
	bar.sync 	0;
	add.s32 	%r45, %r45, 32;
	add.s32 	%r44, %r44, %r11;
	add.s32 	%r43, %r43, 32;
	add.s32 	%r42, %r42, 32;
	add.s32 	%r41, %r41, 32;
	setp.lt.s32 	%p8, %r45, %r13;
	@%p8 bra 	$L__BB0_2;
$L__BB0_7:
	setp.ge.s32 	%p9, %r3, %r24;
	setp.ge.s32 	%p10, %r5, %r25;
	or.pred  	%p11, %p9, %p10;
	@%p11 bra 	$L__BB0_9;
	mad.lo.s32 	%r40, %r25, %r3, %r5;
	cvta.to.global.u64 	%rd10, %rd6;
	mul.wide.u32 	%rd11, %r40, 4;
	add.s64 	%rd12, %rd10, %rd11;
	st.global.f32 	[%rd12], %f110;
$L__BB0_9:
	ret;

}


// ===== COMPILED SASS (sm_100) =====

	.target	sm_100

	.elftype	@"ET_EXEC"


//--------------------- .note.nv.tkinfo           --------------------------
	.section	.note.nv.tkinfo,"",@"SHT_NOTE"
	.sectionflags	@"SHF_NOTE_NV_TKINFO"
	.tkinfo
        /*0018*/ 	.word	0x00000002
        /*0030*/ 	.string	""
        /*0030*/ 	.string	"ptxas"
        /*0030*/ 	.string	"Cuda compilation tools, release 13.0, V13.0.88"
        /*0030*/ 	.string	"Build cuda_13.0.r13.0/compiler.36424714_0"
        /*0030*/ 	.string	"-arch sm_100 -m 64 "



//--------------------- .note.nv.cuinfo           --------------------------
	.section	.note.nv.cuinfo,"",@"SHT_NOTE"
	.sectionflags	@"SHF_NOTE_NV_CUINFO"
        /*0018*/ 	.short	0x0002
        /*001a*/ 	.short	0x0064
        /*001c*/ 	.short	0x0082
	.zero		2


//--------------------- .nv.info                  --------------------------
	.section	.nv.info,"",@"SHT_CUDA_INFO"
	.align	4


	//----- nvinfo : EIATTR_REGCOUNT
	.align		4
        /*0000*/ 	.byte	0x04, 0x2f
        /*0002*/ 	.short	(.L_1 - .L_0)
	.align		4
.L_0:
        /*0004*/ 	.word	index@(_Z16cuda_gemm_kernelPKfS0_Pfiii)
        /*0008*/ 	.word	0x00000020


	//----- nvinfo : EIATTR_FRAME_SIZE
	.align		4
.L_1:
        /*000c*/ 	.byte	0x04, 0x11
        /*000e*/ 	.short	(.L_3 - .L_2)
	.align		4
.L_2:
        /*0010*/ 	.word	index@(_Z16cuda_gemm_kernelPKfS0_Pfiii)
        /*0014*/ 	.word	0x00000000


	//----- nvinfo : EIATTR_MIN_STACK_SIZE
	.align		4
.L_3:
        /*0018*/ 	.byte	0x04, 0x12
        /*001a*/ 	.short	(.L_5 - .L_4)
	.align		4
.L_4:
        /*001c*/ 	.word	index@(_Z16cuda_gemm_kernelPKfS0_Pfiii)
        /*0020*/ 	.word	0x00000000
.L_5:


//--------------------- .nv.compat                --------------------------
	.section	.nv.compat,"",@"SHT_CUDA_COMPAT_INFO"
	.align	4
        /*0000*/ 	.byte	0x02, 0x09, 0x00, 0x00, 0x02, 0x02, 0x01, 0x00, 0x02, 0x05, 0x05, 0x00, 0x03, 0x07, 0x01, 0x01
        /*0010*/ 	.byte	0x02, 0x03, 0x00, 0x00, 0x02, 0x06, 0x01, 0x00, 0x04, 0x0b, 0x08, 0x00, 0x09, 0x00, 0x00, 0x00
        /*0020*/ 	.byte	0x00, 0x00, 0x00, 0x00


//--------------------- .nv.info._Z16cuda_gemm_kernelPKfS0_Pfiii --------------------------
	.section	.nv.info._Z16cuda_gemm_kernelPKfS0_Pfiii,"",@"SHT_CUDA_INFO"
	.sectionflags	@""
	.align	4


	//----- nvinfo : EIATTR_CUDA_API_VERSION
	.align		4
        /*0000*/ 	.byte	0x04, 0x37
        /*0002*/ 	.short	(.L_7 - .L_6)
.L_6:
        /*0004*/ 	.word	0x00000082


	//----- nvinfo : EIATTR_KPARAM_INFO
	.align		4
.L_7:
        /*0008*/ 	.byte	0x04, 0x17
        /*000a*/ 	.short	(.L_9 - .L_8)
.L_8:
        /*000c*/ 	.word	0x00000000
        /*0010*/ 	.short	0x0005
        /*0012*/ 	.short	0x0020
        /*0014*/ 	.byte	0x00, 0xf0, 0x11, 0x00


	//----- nvinfo : EIATTR_KPARAM_INFO
	.align		4
.L_9:
        /*0018*/ 	.byte	0x04, 0x17
        /*001a*/ 	.short	(.L_11 - .L_10)
.L_10:
        /*001c*/ 	.word	0x00000000
        /*0020*/ 	.short	0x0004
        /*0022*/ 	.short	0x001c
        /*0024*/ 	.byte	0x00, 0xf0, 0x11, 0x00


	//----- nvinfo : EIATTR_KPARAM_INFO
	.align		4
.L_11:
        /*0028*/ 	.byte	0x04, 0x17
        /*002a*/ 	.short	(.L_13 - .L_12)
.L_12:
        /*002c*/ 	.word	0x00000000
        /*0030*/ 	.short	0x0003
        /*0032*/ 	.short	0x0018
        /*0034*/ 	.byte	0x00, 0xf0, 0x11, 0x00


	//----- nvinfo : EIATTR_KPARAM_INFO
	.align		4
.L_13:
        /*0038*/ 	.byte	0x04, 0x17
        /*003a*/ 	.short	(.L_15 - .L_14)
.L_14:
        /*003c*/ 	.word	0x00000000
        /*0040*/ 	.short	0x0002
        /*0042*/ 	.short	0x0010
        /*0044*/ 	.byte	0x00, 0xf5, 0x21, 0x00


	//----- nvinfo : EIATTR_KPARAM_INFO
	.align		4
.L_15:
        /*0048*/ 	.byte	0x04, 0x17
        /*004a*/ 	.short	(.L_17 - .L_16)
.L_16:
        /*004c*/ 	.word	0x00000000
        /*0050*/ 	.short	0x0001
        /*0052*/ 	.short	0x0008
        /*0054*/ 	.byte	0x00, 0xf5, 0x21, 0x00


	//----- nvinfo : EIATTR_KPARAM_INFO
	.align		4
.L_17:
        /*0058*/ 	.byte	0x04, 0x17
        /*005a*/ 	.short	(.L_19 - .L_18)
.L_18:
        /*005c*/ 	.word	0x00000000
        /*0060*/ 	.short	0x0000
        /*0062*/ 	.short	0x0000
        /*0064*/ 	.byte	0x00, 0xf5, 0x21, 0x00


	//----- nvinfo : EIATTR_SPARSE_MMA_MASK
	.align		4
.L_19:
        /*0068*/ 	.byte	0x03, 0x50
        /*006a*/ 	.short	0x0000


	//----- nvinfo : EIATTR_MAXREG_COUNT
	.align		4
        /*006c*/ 	.byte	0x03, 0x1b
        /*006e*/ 	.short	0x00ff


	//----- nvinfo : EIATTR_NUM_BARRIERS
	.align		4
        /*0070*/ 	.byte	0x02, 0x4c
        /*0072*/ 	.byte	0x01
	.zero		1


	//----- nvinfo : EIATTR_MERCURY_ISA_VERSION
	.align		4
        /*0074*/ 	.byte	0x03, 0x5f
        /*0076*/ 	.short	0x0101


	//----- nvinfo : EIATTR_VRC_CTA_INIT_COUNT
	.align		4
        /*0078*/ 	.byte	0x02, 0x4a
	.zero		1
	.zero		1


	//----- nvinfo : EIATTR_EXIT_INSTR_OFFSETS
	.align		4
        /*007c*/ 	.byte	0x04, 0x1c
        /*007e*/ 	.short	(.L_21 - .L_20)


	//   ....[0]....
.L_20:
        /*0080*/ 	.word	0x00000840


	//   ....[1]....
        /*0084*/ 	.word	0x00000890


	//----- nvinfo : EIATTR_CBANK_PARAM_SIZE
	.align		4
.L_21:
        /*0088*/ 	.byte	0x03, 0x19
        /*008a*/ 	.short	0x0024


	//----- nvinfo : EIATTR_PARAM_CBANK
	.align		4
        /*008c*/ 	.byte	0x04, 0x0a
        /*008e*/ 	.short	(.L_23 - .L_22)
	.align		4
.L_22:
        /*0090*/ 	.word	index@(.nv.constant0._Z16cuda_gemm_kernelPKfS0_Pfiii)
        /*0094*/ 	.short	0x0380
        /*0096*/ 	.short	0x0024


	//----- nvinfo : EIATTR_SW_WAR
	.align		4
.L_23:
        /*0098*/ 	.byte	0x04, 0x36
        /*009a*/ 	.short	(.L_25 - .L_24)
.L_24:
        /*009c*/ 	.word	0x00000008
.L_25:


//--------------------- .nv.callgraph             --------------------------
	.section	.nv.callgraph,"",@"SHT_CUDA_CALLGRAPH"
	.align	4
	.sectionentsize	8
	.align		4
        /*0000*/ 	.word	0x00000000
	.align		4
        /*0004*/ 	.word	0xffffffff
	.align		4
        /*0008*/ 	.word	0x00000000
	.align		4
        /*000c*/ 	.word	0xfffffffe
	.align		4
        /*0010*/ 	.word	0x00000000
	.align		4
        /*0014*/ 	.word	0xfffffffd
	.align		4
        /*0018*/ 	.word	0x00000000
	.align		4
        /*001c*/ 	.word	0xfffffffc


//--------------------- .text._Z16cuda_gemm_kernelPKfS0_Pfiii --------------------------
	.section	.text._Z16cuda_gemm_kernelPKfS0_Pfiii,"ax",@progbits
	.align	128
        .global         _Z16cuda_gemm_kernelPKfS0_Pfiii
        .type           _Z16cuda_gemm_kernelPKfS0_Pfiii,@function
        .size           _Z16cuda_gemm_kernelPKfS0_Pfiii,(.L_x_3 - _Z16cuda_gemm_kernelPKfS0_Pfiii)
        .other          _Z16cuda_gemm_kernelPKfS0_Pfiii,@"STO_CUDA_ENTRY STV_DEFAULT"
_Z16cuda_gemm_kernelPKfS0_Pfiii:
.text._Z16cuda_gemm_kernelPKfS0_Pfiii:
[----:B------:R-:W-:Y:S01]  /*0000*/  LDC R1, c[0x0][0x37c] ;  /* 0x0000df00ff017b82 */ /* 0x000fe20000000800 */
[----:B------:R-:W0:Y:S01]  /*0010*/  S2R R18, SR_CTAID.Y ;  /* 0x0000000000127919 */ /* 0x000e220000002600 */
[----:B------:R-:W1:Y:S01]  /*0020*/  LDCU UR9, c[0x0][0x3a0] ;  /* 0x00007400ff0977ac */ /* 0x000e620008000800 */
[----:B------:R-:W-:Y:S01]  /*0030*/  HFMA2 R23, -RZ, RZ, 0, 0 ;  /* 0x00000000ff177431 */ /* 0x000fe200000001ff */
[----:B------:R-:W0:Y:S01]  /*0040*/  S2R R16, SR_TID.Y ;  /* 0x0000000000107919 */ /* 0x000e220000002200 */
[----:B------:R-:W2:Y:S01]  /*0050*/  LDCU.64 UR10, c[0x0][0x358] ;  /* 0x00006b00ff0a77ac */ /* 0x000ea20008000a00 */
[----:B------:R-:W3:Y:S01]  /*0060*/  S2R R2, SR_CTAID.X ;  /* 0x0000000000027919 */ /* 0x000ee20000002500 */
[----:B------:R-:W3:Y:S01]  /*0070*/  S2R R17, SR_TID.X ;  /* 0x0000000000117919 */ /* 0x000ee20000002100 */
[----:B-1----:R-:W-:Y:S01]  /*0080*/  UISETP.GE.AND UP0, UPT, UR9, 0x1, UPT ;  /* 0x000000010900788c */ /* 0x002fe2000bf06270 */
[----:B0-----:R-:W-:Y:S02]  /*0090*/  LEA R18, R18, R16, 0x5 ;  /* 0x0000001012127211 */ /* 0x001fe400078e28ff */
[----:B---3--:R-:W-:-:S06]  /*00a0*/  LEA R19, R2, R17, 0x5 ;  /* 0x0000001102137211 */ /* 0x008fcc00078e28ff */
[----:B--2---:R-:W-:Y:S05]  /*00b0*/  BRA.U !UP0, `(.L_x_0) ;  /* 0x0000000508d47547 */ /* 0x004fea000b800000 */
[----:B------:R-:W0:Y:S01]  /*00c0*/  S2UR UR7, SR_CgaCtaId ;  /* 0x00000000000779c3 */ /* 0x000e220000008800 */
[----:B------:R-:W1:Y:S01]  /*00d0*/  LDCU UR12, c[0x0][0x39c] ;  /* 0x00007380ff0c77ac */ /* 0x000e620008000800 */
[----:B------:R-:W-:Y:S01]  /*00e0*/  MOV R23, RZ ;  /* 0x000000ff00177202 */ /* 0x000fe20000000f00 */
[----:B------:R-:W-:Y:S01]  /*00f0*/  IMAD R6, R18, UR9, R17 ;  /* 0x0000000912067c24 */ /* 0x000fe2000f8e0211 */
[----:B------:R-:W-:Y:S01]  /*0100*/  UMOV UR4, 0x400 ;  /* 0x0000040000047882 */ /* 0x000fe20000000000 */
[----:B------:R-:W-:-:S03]  /*0110*/  UIADD3 UR5, UPT, UPT, UR9, 0x1f, URZ ;  /* 0x0000001f09057890 */ /* 0x000fc6000fffe0ff */
[----:B------:R-:W2:Y:S01]  /*0120*/  LDC R0, c[0x0][0x39c] ;  /* 0x0000e700ff007b82 */ /* 0x000ea20000000800 */
[----:B------:R-:W3:Y:S01]  /*0130*/  LDCU UR14, c[0x0][0x3a0] ;  /* 0x00007400ff0e77ac */ /* 0x000ee20008000800 */
[----:B------:R-:W-:Y:S01]  /*0140*/  USHF.R.S32.HI UR6, URZ, 0x1f, UR5 ;  /* 0x0000001fff067899 */ /* 0x000fe20008011405 */
[----:B------:R-:W4:Y:S05]  /*0150*/  LDCU UR13, c[0x0][0x398] ;  /* 0x00007300ff0d77ac */ /* 0x000f2a0008000800 */
[----:B------:R-:W2:Y:S01]  /*0160*/  LDC.64 R20, c[0x0][0x380] ;  /* 0x0000e000ff147b82 */ /* 0x000ea20000000a00 */
[----:B-1----:R-:W-:Y:S01]  /*0170*/  IMAD R7, R16, UR12, R17 ;  /* 0x0000000c10077c24 */ /* 0x002fe2000f8e0211 */
[----:B------:R-:W-:-:S02]  /*0180*/  ULEA.HI UR6, UR6, UR5, URZ, 0x5 ;  /* 0x0000000506067291 */ /* 0x000fc4000f8f28ff */
[----:B0-----:R-:W-:Y:S02]  /*0190*/  ULEA UR8, UR7, UR4, 0x18 ;  /* 0x0000000407087291 */ /* 0x001fe4000f8ec0ff */
[----:B------:R-:W-:Y:S01]  /*01a0*/  LEA R7, R2, R7, 0x5 ;  /* 0x0000000702077211 */ /* 0x000fe200078e28ff */
[----:B------:R-:W-:Y:S02]  /*01b0*/  UIADD3 UR4, UPT, UPT, UR4, 0x1000, URZ ;  /* 0x0000100004047890 */ /* 0x000fe4000fffe0ff */
[----:B------:R-:W-:Y:S02]  /*01c0*/  ULOP3.LUT UR6, UR6, 0xffffffe0, URZ, 0xc0, !UPT ;  /* 0xffffffe006067892 */ /* 0x000fe4000f8ec0ff */
[----:B------:R-:W-:Y:S01]  /*01d0*/  ULEA UR4, UR7, UR4, 0x18 ;  /* 0x0000000407047291 */ /* 0x000fe2000f8ec0ff */
[----:B------:R-:W-:-:S04]  /*01e0*/  LEA R5, R16, UR8, 0x7 ;  /* 0x0000000810057c11 */ /* 0x000fc8000f8e38ff */
[C---:B------:R-:W-:Y:S02]  /*01f0*/  LEA R4, R17.reuse, R5, 0x2 ;  /* 0x0000000511047211 */ /* 0x040fe400078e10ff */
[----:B------:R-:W-:Y:S01]  /*0200*/  LEA R3, R17, UR4, 0x2 ;  /* 0x0000000411037c11 */ /* 0x000fe2000f8e10ff */
[----:B------:R-:W-:-:S03]  /*0210*/  UMOV UR4, URZ ;  /* 0x000000ff00047c82 */ /* 0x000fc60008000000 */
[----:B---34-:R-:W-:-:S07]  /*0220*/  LEA R2, R16, R3, 0x7 ;  /* 0x0000000310027211 */ /* 0x018fce00078e38ff */
.L_x_1:
[----:B------:R-:W-:Y:S01]  /*0230*/  ISETP.GE.AND P0, PT, R16, UR14, PT ;  /* 0x0000000e10007c0c */ /* 0x000fe2000bf06270 */
[----:B------:R-:W-:Y:S01]  /*0240*/  HFMA2 R29, -RZ, RZ, 0, 0 ;  /* 0x00000000ff1d7431 */ /* 0x000fe200000001ff */
[----:B------:R-:W-:Y:S01]  /*0250*/  ISETP.GE.AND P1, PT, R17, UR14, PT ;  /* 0x0000000e11007c0c */ /* 0x000fe2000bf26270 */
[----:B--2---:R-:W-:Y:S01]  /*0260*/  IMAD.WIDE R8, R6, 0x4, R20 ;  /* 0x0000000406087825 */ /* 0x004fe200078e0214 */
[----:B------:R-:W-:Y:S02]  /*0270*/  ISETP.GE.OR P0, PT, R19, R0, P0 ;  /* 0x000000001300720c */ /* 0x000fe40000706670 */
[----:B------:R-:W-:Y:S02]  /*0280*/  ISETP.GE.OR P1, PT, R18, UR13, P1 ;  /* 0x0000000d12007c0c */ /* 0x000fe40008f26670 */
[----:B------:R-:W-:-:S09]  /*0290*/  MOV R27, RZ ;  /* 0x000000ff001b7202 */ /* 0x000fd20000000f00 */
[----:B------:R-:W0:Y:S02]  /*02a0*/  @!P0 LDC.64 R10, c[0x0][0x388] ;  /* 0x0000e200ff0a8b82 */ /* 0x000e240000000a00 */
[----:B------:R-:W2:Y:S01]  /*02b0*/  @!P1 LDG.E R27, desc[UR10][R8.64] ;  /* 0x0000000a081b9981 */ /* 0x000ea2000c1e1900 */
[----:B0-----:R-:W-:-:S05]  /*02c0*/  @!P0 IMAD.WIDE R10, R7, 0x4, R10 ;  /* 0x00000004070a8825 */ /* 0x001fca00078e020a */
[----:B------:R-:W3:Y:S04]  /*02d0*/  @!P0 LDG.E R29, desc[UR10][R10.64] ;  /* 0x0000000a0a1d8981 */ /* 0x000ee8000c1e1900 */
[----:B--2---:R-:W-:Y:S04]  /*02e0*/  STS [R4], R27 ;  /* 0x0000001b04007388 */ /* 0x004fe80000000800 */
[----:B---3--:R-:W-:Y:S01]  /*02f0*/  STS [R2], R29 ;  /* 0x0000001d02007388 */ /* 0x008fe20000000800 */
[----:B------:R-:W-:Y:S06]  /*0300*/  BAR.SYNC.DEFER_BLOCKING 0x0 ;  /* 0x0000000000007b1d */ /* 0x000fec0000010000 */
[----:B------:R-:W-:Y:S04]  /*0310*/  LDS R22, [R3] ;  /* 0x0000000003167984 */ /* 0x000fe80000000800 */
[----:B------:R-:W0:Y:S04]  /*0320*/  LDS.128 R12, [R5] ;  /* 0x00000000050c7984 */ /* 0x000e280000000c00 */
[----:B------:R-:W1:Y:S04]  /*0330*/  LDS R26, [R3+0x80] ;  /* 0x00008000031a7984 */ /* 0x000e680000000800 */
[----:B------:R-:W2:Y:S04]  /*0340*/  LDS R25, [R3+0x100] ;  /* 0x0001000003197984 */ /* 0x000ea80000000800 */
[----:B------:R-:W3:Y:S04]  /*0350*/  LDS R24, [R3+0x180] ;  /* 0x0001800003187984 */ /* 0x000ee80000000800 */
[----:B------:R-:W-:Y:S01]  /*0360*/  LDS.128 R8, [R5+0x10] ;  /* 0x0000100005087984 */ /* 0x000fe20000000c00 */
[----:B0-----:R-:W-:-:S03]  /*0370*/  FFMA R12, R12, R22, R23 ;  /* 0x000000160c0c7223 */ /* 0x001fc60000000017 */
[----:B------:R-:W0:Y:S01]  /*0380*/  LDS R23, [R3+0x200] ;  /* 0x0002000003177984 */ /* 0x000e220000000800 */
[----:B-1----:R-:W-:-:S03]  /*0390*/  FFMA R12, R26, R13, R12 ;  /* 0x0000000d1a0c7223 */ /* 0x002fc6000000000c */
[----:B------:R-:W1:Y:S01]  /*03a0*/  LDS R22, [R3+0x280] ;  /* 0x0002800003167984 */ /* 0x000e620000000800 */
[----:B--2---:R-:W-:-:S03]  /*03b0*/  FFMA R13, R25, R14, R12 ;  /* 0x0000000e190d7223 */ /* 0x004fc6000000000c */
[----:B------:R-:W2:Y:S01]  /*03c0*/  LDS R25, [R3+0x300] ;  /* 0x0003000003197984 */ /* 0x000ea20000000800 */
[----:B---3--:R-:W-:-:S03]  /*03d0*/  FFMA R13, R24, R15, R13 ;  /* 0x0000000f180d7223 */ /* 0x008fc6000000000d */
[----:B------:R-:W3:Y:S04]  /*03e0*/  LDS R24, [R3+0x380] ;  /* 0x0003800003187984 */ /* 0x000ee80000000800 */
[----:B------:R-:W-:Y:S01]  /*03f0*/  LDS R26, [R3+0xb80] ;  /* 0x000b8000031a7984 */ /* 0x000fe20000000800 */
[----:B0-----:R-:W-:-:S03]  /*0400*/  FFMA R27, R8, R23, R13 ;  /* 0x00000017081b7223 */ /* 0x001fc6000000000d */
[----:B------:R-:W-:Y:S04]  /*0410*/  LDS R23, [R3+0x400] ;  /* 0x0004000003177984 */ /* 0x000fe80000000800 */
[----:B------:R-:W0:Y:S01]  /*0420*/  LDS.128 R12, [R5+0x20] ;  /* 0x00002000050c7984 */ /* 0x000e220000000c00 */
[----:B-1----:R-:W-:-:S03]  /*0430*/  FFMA R8, R22, R9, R27 ;  /* 0x0000000916087223 */ /* 0x002fc6000000001b */
[----:B------:R-:W1:Y:S01]  /*0440*/  LDS R22, [R3+0x480] ;  /* 0x0004800003167984 */ /* 0x000e620000000800 */
[----:B--2---:R-:W-:-:S03]  /*0450*/  FFMA R9, R25, R10, R8 ;  /* 0x0000000a19097223 */ /* 0x004fc60000000008 */
[----:B------:R-:W2:Y:S01]  /*0460*/  LDS R25, [R3+0x500] ;  /* 0x0005000003197984 */ /* 0x000ea20000000800 */
[----:B---3--:R-:W-:-:S03]  /*0470*/  FFMA R9, R24, R11, R9 ;  /* 0x0000000b18097223 */ /* 0x008fc60000000009 */
[----:B------:R-:W3:Y:S01]  /*0480*/  LDS R24, [R3+0x580] ;  /* 0x0005800003187984 */ /* 0x000ee20000000800 */
        /* <DEDUP_REMOVED lines=26> */
[----:B------:R-:W-:Y:S04]  /*0630*/  LDS R27, [R3+0xc00] ;  /* 0x000c0000031b7984 */ /* 0x000fe80000000800 */
[----:B------:R-:W-:Y:S01]  /*0640*/  LDS R24, [R3+0xc80] ;  /* 0x000c800003187984 */ /* 0x000fe20000000800 */
[----:B0-----:R-:W-:-:S03]  /*0650*/  FFMA R23, R8, R23, R13 ;  /* 0x0000001708177223 */ /* 0x001fc6000000000d */
[----:B------:R-:W0:Y:S01]  /*0660*/  LDS.128 R12, [R5+0x60] ;  /* 0x00006000050c7984 */ /* 0x000e220000000c00 */
[----:B-1----:R-:W-:-:S03]  /*0670*/  FFMA R22, R22, R9, R23 ;  /* 0x0000000916167223 */ /* 0x002fc60000000017 */
[----:B------:R-:W1:Y:S01]  /*0680*/  LDS R23, [R3+0xd00] ;  /* 0x000d000003177984 */ /* 0x000e620000000800 */
[----:B--2---:R-:W-:-:S03]  /*0690*/  FFMA R25, R25, R10, R22 ;  /* 0x0000000a19197223 */ /* 0x004fc60000000016 */
[----:B------:R-:W2:Y:S01]  /*06a0*/  LDS R22, [R3+0xd80] ;  /* 0x000d800003167984 */ /* 0x000ea20000000800 */
[----:B------:R-:W-:-:S03]  /*06b0*/  FFMA R11, R26, R11, R25 ;  /* 0x0000000b1a0b7223 */ /* 0x000fc60000000019 */
[----:B------:R-:W-:Y:S01]  /*06c0*/  LDS R25, [R3+0xe00] ;  /* 0x000e000003197984 */ /* 0x000fe20000000800 */
[----:B0-----:R-:W-:-:S03]  /*06d0*/  FFMA R27, R12, R27, R11 ;  /* 0x0000001b0c1b7223 */ /* 0x001fc6000000000b */
[----:B------:R-:W0:Y:S01]  /*06e0*/  LDS.128 R8, [R5+0x70] ;  /* 0x0000700005087984 */ /* 0x000e220000000c00 */
[----:B------:R-:W-:-:S03]  /*06f0*/  FFMA R24, R24, R13, R27 ;  /* 0x0000000d18187223 */ /* 0x000fc6000000001b */
[----:B------:R-:W3:Y:S04]  /*0700*/  LDS R27, [R3+0xe80] ;  /* 0x000e8000031b7984 */ /* 0x000ee80000000800 */
[----:B------:R-:W4:Y:S04]  /*0710*/  LDS R13, [R3+0xf00] ;  /* 0x000f0000030d7984 */ /* 0x000f280000000800 */
[----:B------:R-:W5:Y:S01]  /*0720*/  LDS R12, [R3+0xf80] ;  /* 0x000f8000030c7984 */ /* 0x000f620000000800 */
[----:B-1----:R-:W-:Y:S01]  /*0730*/  FFMA R23, R23, R14, R24 ;  /* 0x0000000e17177223 */ /* 0x002fe20000000018 */
[----:B------:R-:W-:-:S03]  /*0740*/  UIADD3 UR4, UPT, UPT, UR4, 0x20, URZ ;  /* 0x0000002004047890 */ /* 0x000fc6000fffe0ff */
[----:B--2---:R-:W-:Y:S01]  /*0750*/  FFMA R15, R22, R15, R23 ;  /* 0x0000000f160f7223 */ /* 0x004fe20000000017 */
[----:B------:R-:W-:Y:S01]  /*0760*/  UISETP.GE.AND UP0, UPT, UR4, UR6, UPT ;  /* 0x000000060400728c */ /* 0x000fe2000bf06270 */
[----:B------:R-:W-:Y:S02]  /*0770*/  IADD3 R16, PT, PT, R16, 0x20, RZ ;  /* 0x0000002010107810 */ /* 0x000fe40007ffe0ff */
[----:B------:R-:W-:Y:S02]  /*0780*/  IADD3 R6, PT, PT, R6, 0x20, RZ ;  /* 0x0000002006067810 */ /* 0x000fe40007ffe0ff */
[----:B------:R-:W-:Y:S02]  /*0790*/  IADD3 R17, PT, PT, R17, 0x20, RZ ;  /* 0x0000002011117810 */ /* 0x000fe40007ffe0ff */
[----:B------:R-:W-:Y:S01]  /*07a0*/  LEA R7, R0, R7, 0x5 ;  /* 0x0000000700077211 */ /* 0x000fe200078e28ff */
[----:B0-----:R-:W-:-:S04]  /*07b0*/  FFMA R8, R8, R25, R15 ;  /* 0x0000001908087223 */ /* 0x001fc8000000000f */
[----:B---3--:R-:W-:-:S04]  /*07c0*/  FFMA R8, R27, R9, R8 ;  /* 0x000000091b087223 */ /* 0x008fc80000000008 */
[----:B----4-:R-:W-:-:S04]  /*07d0*/  FFMA R13, R13, R10, R8 ;  /* 0x0000000a0d0d7223 */ /* 0x010fc80000000008 */
[----:B-----5:R-:W-:Y:S01]  /*07e0*/  FFMA R23, R12, R11, R13 ;  /* 0x0000000b0c177223 */ /* 0x020fe2000000000d */
[----:B------:R-:W-:Y:S06]  /*07f0*/  BAR.SYNC.DEFER_BLOCKING 0x0 ;  /* 0x0000000000007b1d */ /* 0x000fec0000010000 */
[----:B------:R-:W-:Y:S05]  /*0800*/  BRA.U !UP0, `(.L_x_1) ;  /* 0xfffffff908887547 */ /* 0x000fea000b83ffff */
.L_x_0:
[----:B------:R-:W0:Y:S02]  /*0810*/  LDCU.64 UR4, c[0x0][0x398] ;  /* 0x00007300ff0477ac */ /* 0x000e240008000a00 */
[----:B0-----:R-:W-:-:S04]  /*0820*/  ISETP.GE.AND P0, PT, R19, UR5, PT ;  /* 0x0000000513007c0c */ /* 0x001fc8000bf06270 */
[----:B------:R-:W-:-:S13]  /*0830*/  ISETP.GE.OR P0, PT, R18, UR4, P0 ;  /* 0x0000000412007c0c */ /* 0x000fda0008706670 */
[----:B------:R-:W-:Y:S05]  /*0840*/  @P0 EXIT ;  /* 0x000000000000094d */ /* 0x000fea0003800000 */
[----:B------:R-:W0:Y:S01]  /*0850*/  LDC.64 R2, c[0x0][0x390] ;  /* 0x0000e400ff027b82 */ /* 0x000e220000000a00 */
[----:B------:R-:W-:-:S04]  /*0860*/  IMAD R19, R18, UR5, R19 ;  /* 0x0000000512137c24 */ /* 0x000fc8000f8e0213 */
[----:B0-----:R-:W-:-:S05]  /*0870*/  IMAD.WIDE.U32 R2, R19, 0x4, R2 ;  /* 0x0000000413027825 */ /* 0x001fca00078e0002 */
[----:B------:R-:W-:Y:S01]  /*0880*/  STG.E desc[UR10][R2.64], R23 ;  /* 0x0000001702007986 */ /* 0x000fe2000c10190a */
[----:B------:R-:W-:Y:S05]  /*0890*/  EXIT ;  /* 0x000000000000794d */ /* 0x000fea0003800000 */
.L_x_2:
[----:B------:R-:W-:-:S00]  /*08a0*/  BRA `(.L_x_2) ;  /* 0xfffffffc00fc7947 */ /* 0x000fc0000383ffff */
[----:B------:R-:W-:-:S00]  /*08b0*/  NOP ;  /* 0x0000000000007918 */ /* 0x000fc00000000000 */
        /* <DEDUP_REMOVED lines=12> */
.L_x_3:


//--------------------- .nv.shared._Z16cuda_gemm_kernelPKfS0_Pfiii --------------------------
	.section	.nv.shared._Z16cuda_gemm_kernelPKfS0_Pfiii,"aw",@nobits
	.sectionflags	@""
	.align	4
.nv.shared._Z16cuda_gemm_kernelPKfS0_Pfiii:
	.zero		9216


//--------------------- .nv.shared.reserved.0     --------------------------
	.section	.nv.shared.reserved.0,"aw",@nobits
	.weak		__nv_reservedSMEM_offset_0_alias
	.size		__nv_reservedSMEM_offset_0_alias, 0, 64
	.other		__nv_reservedSMEM_offset_0_alias,@"STO_CUDA_RESERVED_SHARED STV_DEFAULT"
__nv_reservedSMEM_offset_0_alias:
	.zero		0
	.zero		64


//--------------------- .nv.constant0._Z16cuda_gemm_kernelPKfS0_Pfiii --------------------------
	.section	.nv.constant0._Z16cuda_gemm_kernelPKfS0_Pfiii,"a",@progbits
	.sectionflags	@""
	.align	4
.nv.constant0._Z16cuda_gemm_kernelPKfS0_Pfiii:
	.zero		932


//--------------------- SYMBOLS --------------------------

	.type		.nv.reservedSmem.offset0,@object
	.size		.nv.reservedSmem.offset0,0x4
	.type		.nv.reservedSmem.cap,@object
	.size		.nv.reservedSmem.cap,0x4
